	.headerflags	@"EF_CUDA_TEXMODE_UNIFIED EF_CUDA_64BIT_ADDRESS EF_CUDA_ACCELERATORS EF_CUDA_SM90 EF_CUDA_VIRTUAL_SM(EF_CUDA_SM90)"
	.elftype	@"ET_EXEC"


//--------------------- .nv.info                  --------------------------
	.section	.nv.info,"",@"SHT_CUDA_INFO"
	.align	4


	//----- nvinfo : EIATTR_REGCOUNT
	.align		4
        /*0000*/ 	.byte	0x04, 0x2f
        /*0002*/ 	.short	(.L_1 - .L_0)
	.align		4
.L_0:
        /*0004*/ 	.word	index@(triton_poi_fused_div_sub_13)
        /*0008*/ 	.word	0x0000001d


	//----- nvinfo : EIATTR_MIN_STACK_SIZE
	.align		4
.L_1:
        /*000c*/ 	.byte	0x04, 0x12
        /*000e*/ 	.short	(.L_3 - .L_2)
	.align		4
.L_2:
        /*0010*/ 	.word	index@(triton_poi_fused_div_sub_13)
        /*0014*/ 	.word	0x00000000


	//----- nvinfo : EIATTR_FRAME_SIZE
	.align		4
.L_3:
        /*0018*/ 	.byte	0x04, 0x11
        /*001a*/ 	.short	(.L_5 - .L_4)
	.align		4
.L_4:
        /*001c*/ 	.word	index@(triton_poi_fused_div_sub_13)
        /*0020*/ 	.word	0x00000000


	//----- nvinfo : EIATTR_MIN_STACK_SIZE
	.align		4
.L_5:
        /*0024*/ 	.byte	0x04, 0x12
        /*0026*/ 	.short	(.L_7 - .L_6)
	.align		4
.L_6:
        /*0028*/ 	.word	index@(triton_poi_fused_div_sub_13)
        /*002c*/ 	.word	0x00000000
.L_7:


//--------------------- .nv.info.triton_poi_fused_div_sub_13 --------------------------
	.section	.nv.info.triton_poi_fused_div_sub_13,"",@"SHT_CUDA_INFO"
	.sectionflags	@""
	.align	4


	//----- nvinfo : EIATTR_CUDA_API_VERSION
	.align		4
        /*0000*/ 	.byte	0x04, 0x37
        /*0002*/ 	.short	(.L_9 - .L_8)
.L_8:
        /*0004*/ 	.word	0x0000007c


	//----- nvinfo : EIATTR_KPARAM_INFO
	.align		4
.L_9:
        /*0008*/ 	.byte	0x04, 0x17
        /*000a*/ 	.short	(.L_11 - .L_10)
.L_10:
        /*000c*/ 	.word	0x00000000
        /*0010*/ 	.short	0x0005
        /*0012*/ 	.short	0x0024
        /*0014*/ 	.byte	0x00, 0xf0, 0x11, 0x00


	//----- nvinfo : EIATTR_KPARAM_INFO
	.align		4
.L_11:
        /*0018*/ 	.byte	0x04, 0x17
        /*001a*/ 	.short	(.L_13 - .L_12)
.L_12:
        /*001c*/ 	.word	0x00000000
        /*0020*/ 	.short	0x0004
        /*0022*/ 	.short	0x0020
        /*0024*/ 	.byte	0x00, 0xf0, 0x11, 0x00


	//----- nvinfo : EIATTR_KPARAM_INFO
	.align		4
.L_13:
        /*0028*/ 	.byte	0x04, 0x17
        /*002a*/ 	.short	(.L_15 - .L_14)
.L_14:
        /*002c*/ 	.word	0x00000000
        /*0030*/ 	.short	0x0003
        /*0032*/ 	.short	0x0018
        /*0034*/ 	.byte	0x00, 0xf4, 0x21, 0x00


	//----- nvinfo : EIATTR_KPARAM_INFO
	.align		4
.L_15:
        /*0038*/ 	.byte	0x04, 0x17
        /*003a*/ 	.short	(.L_17 - .L_16)
.L_16:
        /*003c*/ 	.word	0x00000000
        /*0040*/ 	.short	0x0002
        /*0042*/ 	.short	0x0010
        /*0044*/ 	.byte	0x00, 0xf4, 0x21, 0x00


	//----- nvinfo : EIATTR_KPARAM_INFO
	.align		4
.L_17:
        /*0048*/ 	.byte	0x04, 0x17
        /*004a*/ 	.short	(.L_19 - .L_18)
.L_18:
        /*004c*/ 	.word	0x00000000
        /*0050*/ 	.short	0x0001
        /*0052*/ 	.short	0x0008
        /*0054*/ 	.byte	0x00, 0xf4, 0x21, 0x00


	//----- nvinfo : EIATTR_KPARAM_INFO
	.align		4
.L_19:
        /*0058*/ 	.byte	0x04, 0x17
        /*005a*/ 	.short	(.L_21 - .L_20)
.L_20:
        /*005c*/ 	.word	0x00000000
        /*0060*/ 	.short	0x0000
        /*0062*/ 	.short	0x0000
        /*0064*/ 	.byte	0x00, 0xf4, 0x21, 0x00


	//----- nvinfo : EIATTR_SPARSE_MMA_MASK
	.align		4
.L_21:
        /*0068*/ 	.byte	0x03, 0x50
        /*006a*/ 	.short	0x0000


	//----- nvinfo : EIATTR_MAXREG_COUNT
	.align		4
        /*006c*/ 	.byte	0x03, 0x1b
        /*006e*/ 	.short	0x00ff


	//----- nvinfo : EIATTR_EXIT_INSTR_OFFSETS
	.align		4
        /*0070*/ 	.byte	0x04, 0x1c
        /*0072*/ 	.short	(.L_23 - .L_22)


	//   ....[0]....
.L_22:
        /*0074*/ 	.word	0x00000750


	//   ....[1]....
        /*0078*/ 	.word	0x000007b0


	//----- nvinfo : EIATTR_REQNTID
	.align		4
.L_23:
        /*007c*/ 	.byte	0x04, 0x10
        /*007e*/ 	.short	(.L_25 - .L_24)
.L_24:
        /*0080*/ 	.word	0x00000080
        /*0084*/ 	.word	0x00000001
        /*0088*/ 	.word	0x00000001


	//----- nvinfo : EIATTR_CBANK_PARAM_SIZE
	.align		4
.L_25:
        /*008c*/ 	.byte	0x03, 0x19
        /*008e*/ 	.short	0x0028


	//----- nvinfo : EIATTR_PARAM_CBANK
	.align		4
        /*0090*/ 	.byte	0x04, 0x0a
        /*0092*/ 	.short	(.L_27 - .L_26)
	.align		4
.L_26:
        /*0094*/ 	.word	index@(.nv.constant0.triton_poi_fused_div_sub_13)
        /*0098*/ 	.short	0x0210
        /*009a*/ 	.short	0x0028


	//----- nvinfo : EIATTR_SW_WAR
	.align		4
.L_27:
        /*009c*/ 	.byte	0x04, 0x36
        /*009e*/ 	.short	(.L_29 - .L_28)
.L_28:
        /*00a0*/ 	.word	0x00000008
.L_29:


//--------------------- .nv.callgraph             --------------------------
	.section	.nv.callgraph,"",@"SHT_CUDA_CALLGRAPH"
	.align	4
	.sectionentsize	8
	.align		4
        /*0000*/ 	.word	0x00000000
	.align		4
        /*0004*/ 	.word	0xffffffff
	.align		4
        /*0008*/ 	.word	0x00000000
	.align		4
        /*000c*/ 	.word	0xfffffffe
	.align		4
        /*0010*/ 	.word	0x00000000
	.align		4
        /*0014*/ 	.word	0xfffffffd
	.align		4
        /*0018*/ 	.word	0x00000000
	.align		4
        /*001c*/ 	.word	0xfffffffc


//--------------------- .text.triton_poi_fused_div_sub_13 --------------------------
	.section	.text.triton_poi_fused_div_sub_13,"ax",@progbits
	.sectionflags	@"SHF_BARRIERS=1"
	.align	128
        .global         triton_poi_fused_div_sub_13
        .type           triton_poi_fused_div_sub_13,@function
        .size           triton_poi_fused_div_sub_13,(.L_x_1 - triton_poi_fused_div_sub_13)
        .other          triton_poi_fused_div_sub_13,@"STO_CUDA_ENTRY STV_DEFAULT"
triton_poi_fused_div_sub_13:
.text.triton_poi_fused_div_sub_13:
[----:B------:R-:W0:Y:S01]  /*0000*/  LDC R1, c[0x0][0x28] ;  /* 0x00000a00ff017b82 */ /* 0x000e220000000800 */
[----:B------:R-:W1:Y:S07]  /*0010*/  S2R R10, SR_CTAID.Y ;  /* 0x00000000000a7919 */ /* 0x000e6e0000002600 */
[----:B------:R-:W2:Y:S01]  /*0020*/  LDC.64 R16, c[0x0][0x220] ;  /* 0x00008800ff107b82 */ /* 0x000ea20000000a00 */
[----:B------:R-:W-:Y:S01]  /*0030*/  HFMA2.MMA R12, -RZ, RZ, 0, 0 ;  /* 0x00000000ff0c7435 */ /* 0x000fe200000001ff */
[----:B------:R-:W-:Y:S01]  /*0040*/  ULDC.64 UR6, c[0x0][0x208] ;  /* 0x0000820000067ab9 */ /* 0x000fe20000000a00 */
[----:B------:R-:W3:Y:S01]  /*0050*/  S2R R2, SR_TID.X ;  /* 0x0000000000027919 */ /* 0x000ee20000002100 */
[----:B------:R-:W4:Y:S04]  /*0060*/  S2R R13, SR_CTAID.X ;  /* 0x00000000000d7919 */ /* 0x000f280000002500 */
[----:B------:R-:W5:Y:S08]  /*0070*/  LDC.64 R6, c[0x0][0x218] ;  /* 0x00008600ff067b82 */ /* 0x000f700000000a00 */
[----:B------:R-:W5:Y:S01]  /*0080*/  LDC.64 R4, c[0x0][0x210] ;  /* 0x00008400ff047b82 */ /* 0x000f620000000a00 */
[C---:B-1----:R-:W-:Y:S01]  /*0090*/  IMAD.HI R3, R10.reuse, 0x55555556, RZ ;  /* 0x555555560a037827 */ /* 0x042fe200078e02ff */
[----:B------:R-:W-:-:S04]  /*00a0*/  ISETP.GE.AND P2, PT, R10, 0xc, PT ;  /* 0x0000000c0a00780c */ /* 0x000fc80003f46270 */
[----:B------:R-:W-:-:S05]  /*00b0*/  LEA.HI R3, R3, R3, RZ, 0x1 ;  /* 0x0000000303037211 */ /* 0x000fca00078f08ff */
[----:B------:R-:W-:-:S04]  /*00c0*/  IMAD R0, R3, -0x3, R10 ;  /* 0xfffffffd03007824 */ /* 0x000fc800078e020a */
[----:B--2---:R-:W-:Y:S01]  /*00d0*/  IMAD.WIDE R16, R0, 0x4, R16 ;  /* 0x0000000400107825 */ /* 0x004fe200078e0210 */
[----:B---3--:R-:W-:-:S04]  /*00e0*/  SHF.L.U32 R15, R2, 0x2, RZ ;  /* 0x00000002020f7819 */ /* 0x008fc800000006ff */
[----:B------:R1:W2:Y:S01]  /*00f0*/  @!P2 LDG.E.EL R12, desc[UR6][R16.64] ;  /* 0x00000006100ca981 */ /* 0x0002a2000c2e1900 */
[----:B------:R-:W-:Y:S02]  /*0100*/  LOP3.LUT R15, R15, 0x1fc, RZ, 0xc0, !PT ;  /* 0x000001fc0f0f7812 */ /* 0x000fe400078ec0ff */
[----:B------:R-:W-:Y:S02]  /*0110*/  CS2R R8, SRZ ;  /* 0x0000000000087805 */ /* 0x000fe4000001ff00 */
[----:B----4-:R-:W-:Y:S01]  /*0120*/  SHF.L.U32 R13, R13, 0xa, RZ ;  /* 0x0000000a0d0d7819 */ /* 0x010fe200000006ff */
[----:B-----5:R-:W-:Y:S01]  /*0130*/  IMAD.WIDE R20, R0, 0x4, R6 ;  /* 0x0000000400147825 */ /* 0x020fe200078e0206 */
[----:B------:R-:W-:Y:S02]  /*0140*/  LEA R10, R10, R15, 0x12 ;  /* 0x0000000f0a0a7211 */ /* 0x000fe400078e90ff */
[----:B------:R-:W-:Y:S02]  /*0150*/  MOV R14, RZ ;  /* 0x000000ff000e7202 */ /* 0x000fe40000000f00 */
[----:B------:R-:W-:-:S02]  /*0160*/  IADD3 R19, R13, R10, RZ ;  /* 0x0000000a0d137210 */ /* 0x000fc40007ffe0ff */
[----:B------:R-:W-:Y:S02]  /*0170*/  CS2R R10, SRZ ;  /* 0x00000000000a7805 */ /* 0x000fe4000001ff00 */
[----:B------:R-:W3:Y:S01]  /*0180*/  @!P2 LDG.E.EL R14, desc[UR6][R20.64] ;  /* 0x00000006140ea981 */ /* 0x000ee2000c2e1900 */
[----:B01----:R-:W-:-:S05]  /*0190*/  IMAD.WIDE R16, R19, 0x4, R4 ;  /* 0x0000000413107825 */ /* 0x003fca00078e0204 */
[----:B------:R0:W3:Y:S01]  /*01a0*/  @!P2 LDG.E.EL.128 R8, desc[UR6][R16.64] ;  /* 0x000000061008a981 */ /* 0x0000e2000c2e1d00 */
[----:B------:R-:W-:Y:S02]  /*01b0*/  IADD3 R19, R19, 0x200, RZ ;  /* 0x0000020013137810 */ /* 0x000fe40007ffe0ff */
[----:B------:R-:W-:-:S03]  /*01c0*/  CS2R R6, SRZ ;  /* 0x0000000000067805 */ /* 0x000fc6000001ff00 */
[----:B------:R-:W-:Y:S01]  /*01d0*/  IMAD.WIDE R18, R19, 0x4, R4 ;  /* 0x0000000413127825 */ /* 0x000fe200078e0204 */
[----:B------:R-:W-:-:S06]  /*01e0*/  CS2R R4, SRZ ;  /* 0x0000000000047805 */ /* 0x000fcc000001ff00 */
[----:B------:R1:W4:Y:S01]  /*01f0*/  @!P2 LDG.E.EL.128 R4, desc[UR6][R18.64] ;  /* 0x000000061204a981 */ /* 0x000322000c2e1d00 */
[----:B------:R-:W5:Y:S01]  /*0200*/  S2UR UR5, SR_CgaCtaId ;  /* 0x00000000000579c3 */ /* 0x000f620000008800 */
[----:B------:R-:W-:Y:S02]  /*0210*/  UMOV UR4, 0x400 ;  /* 0x0000040000047882 */ /* 0x000fe40000000000 */
[----:B-----5:R-:W-:-:S06]  /*0220*/  UPRMT UR4, UR5, 0x654, UR4 ;  /* 0x0000065405047896 */ /* 0x020fcc0008000004 */
[----:B0-----:R-:W-:Y:S02]  /*0230*/  LEA R17, R15, UR4, 0x2 ;  /* 0x000000040f117c11 */ /* 0x001fe4000f8e10ff */
[----:B-1----:R-:W-:Y:S02]  /*0240*/  LOP3.LUT R18, R2, 0x7f, RZ, 0xc0, !PT ;  /* 0x0000007f02127812 */ /* 0x002fe400078ec0ff */
[----:B------:R-:W-:Y:S01]  /*0250*/  LOP3.LUT R2, R13, 0x7f, R2, 0xf8, !PT ;  /* 0x0000007f0d027812 */ /* 0x000fe200078ef802 */
[----:B------:R-:W-:-:S03]  /*0260*/  IMAD R3, R3, 0xc0000, R0 ;  /* 0x000c000003037824 */ /* 0x000fc600078e0200 */
[C---:B------:R-:W-:Y:S02]  /*0270*/  LOP3.LUT R0, R2.reuse, 0x80, RZ, 0xfc, !PT ;  /* 0x0000008002007812 */ /* 0x040fe400078efcff */
[----:B------:R-:W-:-:S03]  /*0280*/  LOP3.LUT R22, R2, 0x200, RZ, 0xfc, !PT ;  /* 0x0000020002167812 */ /* 0x000fc600078efcff */
[----:B------:R-:W-:Y:S01]  /*0290*/  IMAD R13, R0, 0x3, R3 ;  /* 0x00000003000d7824 */ /* 0x000fe200078e0203 */
[C---:B------:R-:W-:Y:S02]  /*02a0*/  LOP3.LUT R0, R2.reuse, 0x100, RZ, 0xfc, !PT ;  /* 0x0000010002007812 */ /* 0x040fe400078efcff */
[C---:B------:R-:W-:Y:S02]  /*02b0*/  LOP3.LUT R24, R2.reuse, 0x280, RZ, 0xfc, !PT ;  /* 0x0000028002187812 */ /* 0x040fe400078efcff */
[----:B------:R-:W-:-:S05]  /*02c0*/  LOP3.LUT R26, R2, 0x300, RZ, 0xfc, !PT ;  /* 0x00000300021a7812 */ /* 0x000fca00078efcff */
[----:B------:R-:W-:Y:S01]  /*02d0*/  IMAD R25, R26, 0x3, R3 ;  /* 0x000000031a197824 */ /* 0x000fe200078e0203 */
[C---:B--2---:R-:W-:Y:S02]  /*02e0*/  FSETP.GT.AND P0, PT, |R12|.reuse, 8.50705917302346158658e+37, PT ;  /* 0x7e8000000c00780b */ /* 0x044fe40003f04200 */
[----:B------:R-:W-:-:S11]  /*02f0*/  FSETP.GEU.AND P1, PT, |R12|, 1.175494350822287508e-38, PT ;  /* 0x008000000c00780b */ /* 0x000fd60003f2e200 */
[----:B------:R-:W-:-:S04]  /*0300*/  @P0 FMUL R12, R12, 0.25 ;  /* 0x3e8000000c0c0820 */ /* 0x000fc80000400000 */
[----:B------:R-:W-:-:S04]  /*0310*/  @!P1 FMUL R12, R12, 16777216 ;  /* 0x4b8000000c0c9820 */ /* 0x000fc80000400000 */
[----:B------:R-:W0:Y:S01]  /*0320*/  MUFU.RCP R16, R12 ;  /* 0x0000000c00107308 */ /* 0x000e220000001000 */
[C---:B---3--:R-:W-:Y:S01]  /*0330*/  FADD R21, -R14.reuse, R8 ;  /* 0x000000080e157221 */ /* 0x048fe20000000100 */
[C---:B------:R-:W-:Y:S01]  /*0340*/  FADD R9, -R14.reuse, R9 ;  /* 0x000000090e097221 */ /* 0x040fe20000000100 */
[C---:B------:R-:W-:Y:S01]  /*0350*/  FADD R19, -R14.reuse, R10 ;  /* 0x0000000a0e137221 */ /* 0x040fe20000000100 */
[----:B------:R-:W-:Y:S01]  /*0360*/  FADD R11, -R14, R11 ;  /* 0x0000000b0e0b7221 */ /* 0x000fe20000000100 */
[----:B------:R-:W-:Y:S01]  /*0370*/  @P0 FMUL R21, R21, 0.25 ;  /* 0x3e80000015150820 */ /* 0x000fe20000400000 */
[----:B------:R-:W-:Y:S01]  /*0380*/  @P0 FMUL R9, R9, 0.25 ;  /* 0x3e80000009090820 */ /* 0x000fe20000400000 */
[----:B------:R-:W-:Y:S01]  /*0390*/  @P0 FMUL R19, R19, 0.25 ;  /* 0x3e80000013130820 */ /* 0x000fe20000400000 */
[----:B------:R-:W-:Y:S01]  /*03a0*/  @P0 FMUL R11, R11, 0.25 ;  /* 0x3e8000000b0b0820 */ /* 0x000fe20000400000 */
[----:B------:R-:W-:Y:S01]  /*03b0*/  @!P1 FMUL R21, R21, 16777216 ;  /* 0x4b80000015159820 */ /* 0x000fe20000400000 */
[----:B------:R-:W-:Y:S01]  /*03c0*/  @!P1 FMUL R9, R9, 16777216 ;  /* 0x4b80000009099820 */ /* 0x000fe20000400000 */
[----:B------:R-:W-:Y:S01]  /*03d0*/  @!P1 FMUL R19, R19, 16777216 ;  /* 0x4b80000013139820 */ /* 0x000fe20000400000 */
[----:B------:R-:W-:Y:S01]  /*03e0*/  @!P1 FMUL R11, R11, 16777216 ;  /* 0x4b8000000b0b9820 */ /* 0x000fe20000400000 */
[C---:B0-----:R-:W-:Y:S01]  /*03f0*/  FMUL R8, R16.reuse, R21 ;  /* 0x0000001510087220 */ /* 0x041fe20000400000 */
[C---:B------:R-:W-:Y:S01]  /*0400*/  FMUL R9, R16.reuse, R9 ;  /* 0x0000000910097220 */ /* 0x040fe20000400000 */
[C---:B------:R-:W-:Y:S01]  /*0410*/  FMUL R10, R16.reuse, R19 ;  /* 0x00000013100a7220 */ /* 0x040fe20000400000 */
[----:B------:R-:W-:-:S05]  /*0420*/  FMUL R11, R16, R11 ;  /* 0x0000000b100b7220 */ /* 0x000fca0000400000 */
[----:B------:R-:W-:Y:S01]  /*0430*/  STS.128 [R17], R8 ;  /* 0x0000000811007388 */ /* 0x000fe20000000c00 */
[----:B------:R-:W-:Y:S01]  /*0440*/  LEA R12, R18, UR4, 0x2 ;  /* 0x00000004120c7c11 */ /* 0x000fe2000f8e10ff */
[----:B------:R-:W-:Y:S01]  /*0450*/  BAR.SYNC.DEFER_BLOCKING 0x0 ;  /* 0x0000000000007b1d */ /* 0x000fe20000010000 */
[C---:B----4-:R-:W-:Y:S01]  /*0460*/  FADD R21, -R14.reuse, R4 ;  /* 0x000000040e157221 */ /* 0x050fe20000000100 */
[C---:B------:R-:W-:Y:S01]  /*0470*/  FADD R5, -R14.reuse, R5 ;  /* 0x000000050e057221 */ /* 0x040fe20000000100 */
[C---:B------:R-:W-:Y:S01]  /*0480*/  FADD R23, -R14.reuse, R6 ;  /* 0x000000060e177221 */ /* 0x040fe20000000100 */
[----:B------:R-:W-:Y:S01]  /*0490*/  FADD R7, -R14, R7 ;  /* 0x000000070e077221 */ /* 0x000fe20000000100 */
[----:B------:R-:W-:Y:S01]  /*04a0*/  @P0 FMUL R21, R21, 0.25 ;  /* 0x3e80000015150820 */ /* 0x000fe20000400000 */
[----:B------:R-:W-:Y:S01]  /*04b0*/  @P0 FMUL R5, R5, 0.25 ;  /* 0x3e80000005050820 */ /* 0x000fe20000400000 */
[----:B------:R-:W-:Y:S01]  /*04c0*/  @P0 FMUL R23, R23, 0.25 ;  /* 0x3e80000017170820 */ /* 0x000fe20000400000 */
[----:B------:R-:W-:Y:S01]  /*04d0*/  @P0 FMUL R7, R7, 0.25 ;  /* 0x3e80000007070820 */ /* 0x000fe20000400000 */
[----:B------:R-:W0:Y:S04]  /*04e0*/  LDS R18, [R12] ;  /* 0x000000000c127984 */ /* 0x000e280000000800 */
[----:B------:R-:W1:Y:S04]  /*04f0*/  LDS R19, [R12+0x200] ;  /* 0x000200000c137984 */ /* 0x000e680000000800 */
[----:B------:R-:W2:Y:S04]  /*0500*/  LDS R8, [R12+0x400] ;  /* 0x000400000c087984 */ /* 0x000ea80000000800 */
[----:B------:R-:W3:Y:S01]  /*0510*/  LDS R9, [R12+0x600] ;  /* 0x000600000c097984 */ /* 0x000ee20000000800 */
[----:B------:R-:W-:Y:S01]  /*0520*/  @!P1 FMUL R21, R21, 16777216 ;  /* 0x4b80000015159820 */ /* 0x000fe20000400000 */
[----:B------:R-:W-:Y:S01]  /*0530*/  @!P1 FMUL R5, R5, 16777216 ;  /* 0x4b80000005059820 */ /* 0x000fe20000400000 */
[----:B------:R-:W-:Y:S01]  /*0540*/  @!P1 FMUL R23, R23, 16777216 ;  /* 0x4b80000017179820 */ /* 0x000fe20000400000 */
[----:B------:R-:W-:Y:S01]  /*0550*/  @!P1 FMUL R7, R7, 16777216 ;  /* 0x4b80000007079820 */ /* 0x000fe20000400000 */
[C---:B------:R-:W-:Y:S01]  /*0560*/  FMUL R4, R16.reuse, R21 ;  /* 0x0000001510047220 */ /* 0x040fe20000400000 */
[C---:B------:R-:W-:Y:S01]  /*0570*/  FMUL R5, R16.reuse, R5 ;  /* 0x0000000510057220 */ /* 0x040fe20000400000 */
[C---:B------:R-:W-:Y:S01]  /*0580*/  FMUL R6, R16.reuse, R23 ;  /* 0x0000001710067220 */ /* 0x040fe20000400000 */
[----:B------:R-:W-:Y:S01]  /*0590*/  FMUL R7, R16, R7 ;  /* 0x0000000710077220 */ /* 0x000fe20000400000 */
[----:B------:R-:W-:Y:S08]  /*05a0*/  BAR.SYNC.DEFER_BLOCKING 0x0 ;  /* 0x0000000000007b1d */ /* 0x000ff00000010000 */
[----:B------:R-:W4:Y:S01]  /*05b0*/  LDC.64 R14, c[0x0][0x228] ;  /* 0x00008a00ff0e7b82 */ /* 0x000f220000000a00 */
[----:B------:R5:W-:Y:S07]  /*05c0*/  STS.128 [R17], R4 ;  /* 0x0000000411007388 */ /* 0x000bee0000000c00 */
[----:B------:R-:W-:Y:S01]  /*05d0*/  BAR.SYNC.DEFER_BLOCKING 0x0 ;  /* 0x0000000000007b1d */ /* 0x000fe20000010000 */
[----:B------:R-:W-:-:S05]  /*05e0*/  IMAD R21, R2, 0x3, R3 ;  /* 0x0000000302157824 */ /* 0x000fca00078e0203 */
[----:B------:R-:W0:Y:S04]  /*05f0*/  LDS R16, [R12] ;  /* 0x000000000c107984 */ /* 0x000e280000000800 */
[----:B------:R-:W1:Y:S04]  /*0600*/  LDS R11, [R12+0x200] ;  /* 0x000200000c0b7984 */ /* 0x000e680000000800 */
[----:B------:R-:W1:Y:S01]  /*0610*/  LDS R10, [R12+0x400] ;  /* 0x000400000c0a7984 */ /* 0x000e620000000800 */
[----:B-----5:R-:W-:Y:S01]  /*0620*/  LOP3.LUT R6, R2, 0x180, RZ, 0xfc, !PT ;  /* 0x0000018002067812 */ /* 0x020fe200078efcff */
[----:B----4-:R-:W-:-:S04]  /*0630*/  IMAD.WIDE R20, R21, 0x4, R14 ;  /* 0x0000000415147825 */ /* 0x010fc800078e020e */
[----:B------:R-:W-:Y:S01]  /*0640*/  IMAD.WIDE R4, R13, 0x4, R14 ;  /* 0x000000040d047825 */ /* 0x000fe200078e020e */
[----:B0-----:R0:W-:Y:S03]  /*0650*/  @!P2 STG.E desc[UR6][R20.64], R18 ;  /* 0x000000121400a986 */ /* 0x0011e6000c101906 */
[--C-:B------:R-:W-:Y:S02]  /*0660*/  IMAD R7, R0, 0x3, R3.reuse ;  /* 0x0000000300077824 */ /* 0x100fe400078e0203 */
[--C-:B------:R-:W-:Y:S01]  /*0670*/  IMAD R13, R6, 0x3, R3.reuse ;  /* 0x00000003060d7824 */ /* 0x100fe200078e0203 */
[----:B-1----:R1:W-:Y:S01]  /*0680*/  @!P2 STG.E desc[UR6][R4.64], R19 ;  /* 0x000000130400a986 */ /* 0x0023e2000c101906 */
[--C-:B------:R-:W-:Y:S02]  /*0690*/  IMAD R17, R22, 0x3, R3.reuse ;  /* 0x0000000316117824 */ /* 0x100fe400078e0203 */
[----:B------:R-:W-:-:S04]  /*06a0*/  IMAD R23, R24, 0x3, R3 ;  /* 0x0000000318177824 */ /* 0x000fc800078e0203 */
[----:B0-----:R-:W-:-:S04]  /*06b0*/  IMAD.WIDE R20, R23, 0x4, R14 ;  /* 0x0000000417147825 */ /* 0x001fc800078e020e */
[----:B-1----:R-:W-:-:S04]  /*06c0*/  IMAD.WIDE R4, R7, 0x4, R14 ;  /* 0x0000000407047825 */ /* 0x002fc800078e020e */
[--C-:B------:R-:W-:Y:S01]  /*06d0*/  IMAD.WIDE R6, R13, 0x4, R14.reuse ;  /* 0x000000040d067825 */ /* 0x100fe200078e020e */
[----:B--2---:R0:W-:Y:S03]  /*06e0*/  @!P2 STG.E desc[UR6][R4.64], R8 ;  /* 0x000000080400a986 */ /* 0x0041e6000c101906 */
[--C-:B------:R-:W-:Y:S01]  /*06f0*/  IMAD.WIDE R18, R17, 0x4, R14.reuse ;  /* 0x0000000411127825 */ /* 0x100fe200078e020e */
[----:B---3--:R0:W-:Y:S03]  /*0700*/  @!P2 STG.E desc[UR6][R6.64], R9 ;  /* 0x000000090600a986 */ /* 0x0081e6000c101906 */
[----:B------:R-:W-:Y:S01]  /*0710*/  IMAD.WIDE R22, R25, 0x4, R14 ;  /* 0x0000000419167825 */ /* 0x000fe200078e020e */
[----:B------:R0:W-:Y:S04]  /*0720*/  @!P2 STG.E desc[UR6][R18.64], R16 ;  /* 0x000000101200a986 */ /* 0x0001e8000c101906 */
[----:B------:R0:W-:Y:S04]  /*0730*/  @!P2 STG.E desc[UR6][R20.64], R11 ;  /* 0x0000000b1400a986 */ /* 0x0001e8000c101906 */
[----:B------:R0:W-:Y:S02]  /*0740*/  @!P2 STG.E desc[UR6][R22.64], R10 ;  /* 0x0000000a1600a986 */ /* 0x0001e4000c101906 */
[----:B0-----:R-:W-:Y:S05]  /*0750*/  @P2 EXIT ;  /* 0x000000000000294d */ /* 0x001fea0003800000 */
[----:B0-----:R-:W0:Y:S01]  /*0760*/  LDS R5, [R12+0x600] ;  /* 0x000600000c057984 */ /* 0x001e220000000800 */
[----:B------:R-:W-:-:S05]  /*0770*/  LOP3.LUT R2, R2, 0x380, RZ, 0xfc, !PT ;  /* 0x0000038002027812 */ /* 0x000fca00078efcff */
[----:B------:R-:W-:-:S04]  /*0780*/  IMAD R3, R2, 0x3, R3 ;  /* 0x0000000302037824 */ /* 0x000fc800078e0203 */
[----:B------:R-:W-:-:S05]  /*0790*/  IMAD.WIDE R14, R3, 0x4, R14 ;  /* 0x00000004030e7825 */ /* 0x000fca00078e020e */
[----:B0-----:R-:W-:Y:S01]  /*07a0*/  STG.E desc[UR6][R14.64], R5 ;  /* 0x000000050e007986 */ /* 0x001fe2000c101906 */
[----:B------:R-:W-:Y:S05]  /*07b0*/  EXIT ;  /* 0x000000000000794d */ /* 0x000fea0003800000 */
.L_x_0:
[----:B------:R-:W-:-:S00]  /*07c0*/  BRA `(.L_x_0) ;  /* 0xfffffffc00fc7947 */ /* 0x000fc0000383ffff */
[----:B------:R-:W-:-:S00]  /*07d0*/  NOP ;  /* 0x0000000000007918 */ /* 0x000fc00000000000 */
        /* <DEDUP_REMOVED lines=10> */
.L_x_1:


//--------------------- .nv.shared.triton_poi_fused_div_sub_13 --------------------------
	.section	.nv.shared.triton_poi_fused_div_sub_13,"aw",@nobits
	.sectionflags	@""
	.align	16
	.zero		1024


//--------------------- .nv.constant0.triton_poi_fused_div_sub_13 --------------------------
	.section	.nv.constant0.triton_poi_fused_div_sub_13,"a",@progbits
	.sectionflags	@""
	.align	4
.nv.constant0.triton_poi_fused_div_sub_13:
	.zero		568
